	.headerflags	@"EF_CUDA_TEXMODE_UNIFIED EF_CUDA_64BIT_ADDRESS EF_CUDA_ACCELERATORS EF_CUDA_SM90 EF_CUDA_VIRTUAL_SM(EF_CUDA_SM90)"
	.elftype	@"ET_EXEC"


//--------------------- .nv.info                  --------------------------
	.section	.nv.info,"",@"SHT_CUDA_INFO"
	.align	4


	//----- nvinfo : EIATTR_REGCOUNT
	.align		4
        /*0000*/ 	.byte	0x04, 0x2f
        /*0002*/ 	.short	(.L_1 - .L_0)
	.align		4
.L_0:
        /*0004*/ 	.word	index@(triton_poi_fused_cat_23)
        /*0008*/ 	.word	0x00000020


	//----- nvinfo : EIATTR_MIN_STACK_SIZE
	.align		4
.L_1:
        /*000c*/ 	.byte	0x04, 0x12
        /*000e*/ 	.short	(.L_3 - .L_2)
	.align		4
.L_2:
        /*0010*/ 	.word	index@(triton_poi_fused_cat_23)
        /*0014*/ 	.word	0x00000000


	//----- nvinfo : EIATTR_FRAME_SIZE
	.align		4
.L_3:
        /*0018*/ 	.byte	0x04, 0x11
        /*001a*/ 	.short	(.L_5 - .L_4)
	.align		4
.L_4:
        /*001c*/ 	.word	index@(triton_poi_fused_cat_23)
        /*0020*/ 	.word	0x00000000


	//----- nvinfo : EIATTR_MIN_STACK_SIZE
	.align		4
.L_5:
        /*0024*/ 	.byte	0x04, 0x12
        /*0026*/ 	.short	(.L_7 - .L_6)
	.align		4
.L_6:
        /*0028*/ 	.word	index@(triton_poi_fused_cat_23)
        /*002c*/ 	.word	0x00000000
.L_7:


//--------------------- .nv.info.triton_poi_fused_cat_23 --------------------------
	.section	.nv.info.triton_poi_fused_cat_23,"",@"SHT_CUDA_INFO"
	.sectionflags	@""
	.align	4


	//----- nvinfo : EIATTR_CUDA_API_VERSION
	.align		4
        /*0000*/ 	.byte	0x04, 0x37
        /*0002*/ 	.short	(.L_9 - .L_8)
.L_8:
        /*0004*/ 	.word	0x0000007c


	//----- nvinfo : EIATTR_KPARAM_INFO
	.align		4
.L_9:
        /*0008*/ 	.byte	0x04, 0x17
        /*000a*/ 	.short	(.L_11 - .L_10)
.L_10:
        /*000c*/ 	.word	0x00000000
        /*0010*/ 	.short	0x0009
        /*0012*/ 	.short	0x0048
        /*0014*/ 	.byte	0x00, 0xf0, 0x11, 0x00


	//----- nvinfo : EIATTR_KPARAM_INFO
	.align		4
.L_11:
        /*0018*/ 	.byte	0x04, 0x17
        /*001a*/ 	.short	(.L_13 - .L_12)
.L_12:
        /*001c*/ 	.word	0x00000000
        /*0020*/ 	.short	0x0008
        /*0022*/ 	.short	0x0040
        /*0024*/ 	.byte	0x00, 0xf4, 0x21, 0x00


	//----- nvinfo : EIATTR_KPARAM_INFO
	.align		4
.L_13:
        /*0028*/ 	.byte	0x04, 0x17
        /*002a*/ 	.short	(.L_15 - .L_14)
.L_14:
        /*002c*/ 	.word	0x00000000
        /*0030*/ 	.short	0x0007
        /*0032*/ 	.short	0x0038
        /*0034*/ 	.byte	0x00, 0xf4, 0x21, 0x00


	//----- nvinfo : EIATTR_KPARAM_INFO
	.align		4
.L_15:
        /*0038*/ 	.byte	0x04, 0x17
        /*003a*/ 	.short	(.L_17 - .L_16)
.L_16:
        /*003c*/ 	.word	0x00000000
        /*0040*/ 	.short	0x0006
        /*0042*/ 	.short	0x0030
        /*0044*/ 	.byte	0x00, 0xf4, 0x21, 0x00


	//----- nvinfo : EIATTR_KPARAM_INFO
	.align		4
.L_17:
        /*0048*/ 	.byte	0x04, 0x17
        /*004a*/ 	.short	(.L_19 - .L_18)
.L_18:
        /*004c*/ 	.word	0x00000000
        /*0050*/ 	.short	0x0005
        /*0052*/ 	.short	0x0028
        /*0054*/ 	.byte	0x00, 0xf4, 0x21, 0x00


	//----- nvinfo : EIATTR_KPARAM_INFO
	.align		4
.L_19:
        /*0058*/ 	.byte	0x04, 0x17
        /*005a*/ 	.short	(.L_21 - .L_20)
.L_20:
        /*005c*/ 	.word	0x00000000
        /*0060*/ 	.short	0x0004
        /*0062*/ 	.short	0x0020
        /*0064*/ 	.byte	0x00, 0xf4, 0x21, 0x00


	//----- nvinfo : EIATTR_KPARAM_INFO
	.align		4
.L_21:
        /*0068*/ 	.byte	0x04, 0x17
        /*006a*/ 	.short	(.L_23 - .L_22)
.L_22:
        /*006c*/ 	.word	0x00000000
        /*0070*/ 	.short	0x0003
        /*0072*/ 	.short	0x0018
        /*0074*/ 	.byte	0x00, 0xf4, 0x21, 0x00


	//----- nvinfo : EIATTR_KPARAM_INFO
	.align		4
.L_23:
        /*0078*/ 	.byte	0x04, 0x17
        /*007a*/ 	.short	(.L_25 - .L_24)
.L_24:
        /*007c*/ 	.word	0x00000000
        /*0080*/ 	.short	0x0002
        /*0082*/ 	.short	0x0010
        /*0084*/ 	.byte	0x00, 0xf4, 0x21, 0x00


	//----- nvinfo : EIATTR_KPARAM_INFO
	.align		4
.L_25:
        /*0088*/ 	.byte	0x04, 0x17
        /*008a*/ 	.short	(.L_27 - .L_26)
.L_26:
        /*008c*/ 	.word	0x00000000
        /*0090*/ 	.short	0x0001
        /*0092*/ 	.short	0x0008
        /*0094*/ 	.byte	0x00, 0xf4, 0x21, 0x00


	//----- nvinfo : EIATTR_KPARAM_INFO
	.align		4
.L_27:
        /*0098*/ 	.byte	0x04, 0x17
        /*009a*/ 	.short	(.L_29 - .L_28)
.L_28:
        /*009c*/ 	.word	0x00000000
        /*00a0*/ 	.short	0x0000
        /*00a2*/ 	.short	0x0000
        /*00a4*/ 	.byte	0x00, 0xf4, 0x21, 0x00


	//----- nvinfo : EIATTR_SPARSE_MMA_MASK
	.align		4
.L_29:
        /*00a8*/ 	.byte	0x03, 0x50
        /*00aa*/ 	.short	0x0000


	//----- nvinfo : EIATTR_MAXREG_COUNT
	.align		4
        /*00ac*/ 	.byte	0x03, 0x1b
        /*00ae*/ 	.short	0x00ff


	//----- nvinfo : EIATTR_EXIT_INSTR_OFFSETS
	.align		4
        /*00b0*/ 	.byte	0x04, 0x1c
        /*00b2*/ 	.short	(.L_31 - .L_30)


	//   ....[0]....
.L_30:
        /*00b4*/ 	.word	0x00000940


	//----- nvinfo : EIATTR_REQNTID
	.align		4
.L_31:
        /*00b8*/ 	.byte	0x04, 0x10
        /*00ba*/ 	.short	(.L_33 - .L_32)
.L_32:
        /*00bc*/ 	.word	0x00000100
        /*00c0*/ 	.word	0x00000001
        /*00c4*/ 	.word	0x00000001


	//----- nvinfo : EIATTR_CBANK_PARAM_SIZE
	.align		4
.L_33:
        /*00c8*/ 	.byte	0x03, 0x19
        /*00ca*/ 	.short	0x004c


	//----- nvinfo : EIATTR_PARAM_CBANK
	.align		4
        /*00cc*/ 	.byte	0x04, 0x0a
        /*00ce*/ 	.short	(.L_35 - .L_34)
	.align		4
.L_34:
        /*00d0*/ 	.word	index@(.nv.constant0.triton_poi_fused_cat_23)
        /*00d4*/ 	.short	0x0210
        /*00d6*/ 	.short	0x004c


	//----- nvinfo : EIATTR_SW_WAR
	.align		4
.L_35:
        /*00d8*/ 	.byte	0x04, 0x36
        /*00da*/ 	.short	(.L_37 - .L_36)
.L_36:
        /*00dc*/ 	.word	0x00000008
.L_37:


//--------------------- .nv.callgraph             --------------------------
	.section	.nv.callgraph,"",@"SHT_CUDA_CALLGRAPH"
	.align	4
	.sectionentsize	8
	.align		4
        /*0000*/ 	.word	0x00000000
	.align		4
        /*0004*/ 	.word	0xffffffff
	.align		4
        /*0008*/ 	.word	0x00000000
	.align		4
        /*000c*/ 	.word	0xfffffffe
	.align		4
        /*0010*/ 	.word	0x00000000
	.align		4
        /*0014*/ 	.word	0xfffffffd
	.align		4
        /*0018*/ 	.word	0x00000000
	.align		4
        /*001c*/ 	.word	0xfffffffc


//--------------------- .text.triton_poi_fused_cat_23 --------------------------
	.section	.text.triton_poi_fused_cat_23,"ax",@progbits
	.align	128
        .global         triton_poi_fused_cat_23
        .type           triton_poi_fused_cat_23,@function
        .size           triton_poi_fused_cat_23,(.L_x_1 - triton_poi_fused_cat_23)
        .other          triton_poi_fused_cat_23,@"STO_CUDA_ENTRY STV_DEFAULT"
triton_poi_fused_cat_23:
.text.triton_poi_fused_cat_23:
[----:B------:R-:W-:Y:S01]  /*0000*/  LDC R1, c[0x0][0x28] ;  /* 0x00000a00ff017b82 */ /* 0x000fe20000000800 */
[----:B------:R-:W1:Y:S07]  /*0010*/  S2R R0, SR_TID.X ;  /* 0x0000000000007919 */ /* 0x000e6e0000002100 */
[----:B------:R-:W2:Y:S01]  /*0020*/  LDC.64 R6, c[0x0][0x220] ;  /* 0x00008800ff067b82 */ /* 0x000ea20000000a00 */
[----:B------:R-:W-:Y:S01]  /*0030*/  CS2R R12, SRZ ;  /* 0x00000000000c7805 */ /* 0x000fe2000001ff00 */
[----:B------:R-:W-:Y:S01]  /*0040*/  ULDC.64 UR4, c[0x0][0x208] ;  /* 0x0000820000047ab9 */ /* 0x000fe20000000a00 */
[----:B------:R-:W3:Y:S05]  /*0050*/  S2R R23, SR_CTAID.X ;  /* 0x0000000000177919 */ /* 0x000eea0000002500 */
[----:B------:R-:W4:Y:S01]  /*0060*/  LDC.64 R26, c[0x0][0x238] ;  /* 0x00008e00ff1a7b82 */ /* 0x000f220000000a00 */
[----:B------:R-:W-:-:S02]  /*0070*/  CS2R R8, SRZ ;  /* 0x0000000000087805 */ /* 0x000fc4000001ff00 */
[----:B------:R-:W-:Y:S01]  /*0080*/  CS2R R10, SRZ ;  /* 0x00000000000a7805 */ /* 0x000fe2000001ff00 */
[----:B------:R-:W-:Y:S01]  /*0090*/  ULDC.64 UR6, c[0x0][0x230] ;  /* 0x00008c0000067ab9 */ /* 0x000fe20000000a00 */
[----:B-1----:R-:W-:Y:S01]  /*00a0*/  IMAD.SHL.U32 R0, R0, 0x2, RZ ;  /* 0x0000000200007824 */ /* 0x002fe200078e00ff */
[----:B---3--:R-:W-:-:S04]  /*00b0*/  SHF.R.S32.HI R2, RZ, 0x16, R23 ;  /* 0x00000016ff027819 */ /* 0x008fc80000011417 */
[----:B------:R-:W-:Y:S02]  /*00c0*/  LOP3.LUT R0, R0, 0x1fe, RZ, 0xc0, !PT ;  /* 0x000001fe00007812 */ /* 0x000fe400078ec0ff */
[----:B------:R-:W-:-:S03]  /*00d0*/  SGXT R2, R2, 0x1 ;  /* 0x000000010202781a */ /* 0x000fc60000000200 */
[----:B------:R-:W-:-:S05]  /*00e0*/  IMAD R23, R23, 0x200, R0 ;  /* 0x0000020017177824 */ /* 0x000fca00078e0200 */
[-C--:B------:R-:W-:Y:S02]  /*00f0*/  LEA.HI R3, R2, R23.reuse, RZ, 0xa ;  /* 0x0000001702037211 */ /* 0x080fe400078f50ff */
[----:B------:R-:W-:Y:S02]  /*0100*/  SHF.R.S32.HI R0, RZ, 0x1f, R23 ;  /* 0x0000001fff007819 */ /* 0x000fe40000011417 */
[----:B------:R-:W-:Y:S02]  /*0110*/  SHF.R.S32.HI R14, RZ, 0xa, R3 ;  /* 0x0000000aff0e7819 */ /* 0x000fe40000011403 */
[----:B------:R-:W-:-:S03]  /*0120*/  LEA.HI R0, R0, R23, RZ, 0x5 ;  /* 0x0000001700007211 */ /* 0x000fc600078f28ff */
[----:B------:R-:W-:Y:S01]  /*0130*/  IMAD.HI R2, R14, 0x2aaaaaab, RZ ;  /* 0x2aaaaaab0e027827 */ /* 0x000fe200078e02ff */
[----:B------:R-:W-:Y:S02]  /*0140*/  SHF.R.S32.HI R21, RZ, 0x5, R0 ;  /* 0x00000005ff157819 */ /* 0x000fe40000011400 */
[----:B------:R-:W-:Y:S02]  /*0150*/  LOP3.LUT R0, R0, 0xffffffe0, RZ, 0xc0, !PT ;  /* 0xffffffe000007812 */ /* 0x000fe400078ec0ff */
[----:B------:R-:W-:-:S04]  /*0160*/  SHF.R.U32.HI R5, RZ, 0x1f, R2 ;  /* 0x0000001fff057819 */ /* 0x000fc80000011602 */
[----:B------:R-:W-:Y:S02]  /*0170*/  LEA.HI R5, R2, R5, RZ, 0x1b ;  /* 0x0000000502057211 */ /* 0x000fe400078fd8ff */
[----:B------:R-:W-:-:S03]  /*0180*/  LEA.HI R2, R21, R21, RZ, 0x5 ;  /* 0x0000001515027211 */ /* 0x000fc600078f28ff */
[----:B------:R-:W-:Y:S01]  /*0190*/  IMAD R14, R5, -0xc0, R14 ;  /* 0xffffff40050e7824 */ /* 0x000fe200078e020e */
[----:B------:R-:W-:Y:S01]  /*01a0*/  LOP3.LUT R2, R2, 0xffffffe0, RZ, 0xc0, !PT ;  /* 0xffffffe002027812 */ /* 0x000fe200078ec0ff */
[----:B------:R-:W1:Y:S03]  /*01b0*/  LDC.64 R4, c[0x0][0x228] ;  /* 0x00008a00ff047b82 */ /* 0x000e660000000a00 */
[----:B------:R-:W-:Y:S01]  /*01c0*/  ISETP.GT.AND P0, PT, R14, 0x3f, PT ;  /* 0x0000003f0e00780c */ /* 0x000fe20003f04270 */
[----:B------:R-:W-:-:S04]  /*01d0*/  IMAD.IADD R21, R21, 0x1, -R2 ;  /* 0x0000000115157824 */ /* 0x000fc800078e0a02 */
[----:B--2---:R-:W-:-:S04]  /*01e0*/  IMAD.WIDE R16, R21, 0x8, R6 ;  /* 0x0000000815107825 */ /* 0x004fc800078e0206 */
[----:B------:R-:W-:-:S04]  /*01f0*/  IMAD.IADD R19, R23, 0x1, -R0 ;  /* 0x0000000117137824 */ /* 0x000fc800078e0a00 */
[----:B------:R-:W2:Y:S01]  /*0200*/  @P0 LDG.E.EL.64 R12, desc[UR4][R16.64] ;  /* 0x00000004100c0981 */ /* 0x000ea2000c2e1b00 */
[----:B-1----:R-:W-:-:S05]  /*0210*/  IMAD.WIDE R24, R19, 0x8, R4 ;  /* 0x0000000813187825 */ /* 0x002fca00078e0204 */
[----:B------:R-:W3:Y:S01]  /*0220*/  @P0 LDG.E.EL.128 R8, desc[UR4][R24.64] ;  /* 0x0000000418080981 */ /* 0x000ee2000c2e1d00 */
[----:B------:R-:W-:Y:S02]  /*0230*/  CS2R R4, SRZ ;  /* 0x0000000000047805 */ /* 0x000fe4000001ff00 */
[----:B------:R-:W-:Y:S01]  /*0240*/  CS2R R6, SRZ ;  /* 0x0000000000067805 */ /* 0x000fe2000001ff00 */
[----:B----4-:R-:W-:-:S05]  /*0250*/  IMAD.WIDE R26, R19, 0x8, R26 ;  /* 0x00000008131a7825 */ /* 0x010fca00078e021a */
[----:B------:R1:W4:Y:S01]  /*0260*/  @P0 LDG.E.EL.128 R4, desc[UR4][R26.64] ;  /* 0x000000041a040981 */ /* 0x000322000c2e1d00 */
[----:B------:R-:W-:Y:S01]  /*0270*/  IMAD.HI R0, R23, 0x2aaaaaab, RZ ;  /* 0x2aaaaaab17007827 */ /* 0x000fe200078e02ff */
[----:B--2---:R-:W-:Y:S02]  /*0280*/  SEL R20, R13, RZ, P0 ;  /* 0x000000ff0d147207 */ /* 0x004fe40000000000 */
[----:B------:R-:W-:Y:S02]  /*0290*/  SEL R15, R12, RZ, P0 ;  /* 0x000000ff0c0f7207 */ /* 0x000fe40000000000 */
[----:B------:R-:W-:Y:S02]  /*02a0*/  SHF.R.U32.HI R2, RZ, 0x1b, R20 ;  /* 0x0000001bff027819 */ /* 0x000fe40000011614 */
[----:B------:R-:W-:Y:S02]  /*02b0*/  SHF.R.U32.HI R13, RZ, 0x1f, R0 ;  /* 0x0000001fff0d7819 */ /* 0x000fe40000011600 */
[----:B------:R-:W-:-:S02]  /*02c0*/  LOP3.LUT R2, R2, 0x10, RZ, 0xc0, !PT ;  /* 0x0000001002027812 */ /* 0x000fc400078ec0ff */
[----:B------:R-:W-:Y:S02]  /*02d0*/  LEA.HI.SX32 R0, R0, R13, 0x11 ;  /* 0x0000000d00007211 */ /* 0x000fe400078f8aff */
[----:B------:R-:W-:Y:S02]  /*02e0*/  IADD3 R22, P1, R2, R15, RZ ;  /* 0x0000000f02167210 */ /* 0x000fe40007f3e0ff */
[----:B---3--:R-:W-:Y:S01]  /*02f0*/  SEL R18, R9, RZ, P0 ;  /* 0x000000ff09127207 */ /* 0x008fe20000000000 */
[----:B-1----:R-:W-:Y:S01]  /*0300*/  IMAD.SHL.U32 R27, R0, 0x8000, RZ ;  /* 0x00008000001b7824 */ /* 0x002fe200078e00ff */
[----:B------:R-:W-:Y:S01]  /*0310*/  SEL R15, R8, RZ, P0 ;  /* 0x000000ff080f7207 */ /* 0x000fe20000000000 */
[----:B------:R-:W-:Y:S01]  /*0320*/  IMAD.SHL.U32 R8, R22, 0x40, RZ ;  /* 0x0000004016087824 */ /* 0x000fe200078e00ff */
[----:B------:R-:W-:Y:S01]  /*0330*/  SEL R12, R11, RZ, P0 ;  /* 0x000000ff0b0c7207 */ /* 0x000fe20000000000 */
[----:B------:R-:W-:Y:S01]  /*0340*/  IMAD.X R11, RZ, RZ, R20, P1 ;  /* 0x000000ffff0b7224 */ /* 0x000fe200008e0614 */
[----:B------:R-:W-:Y:S01]  /*0350*/  SHF.R.U32.HI R17, RZ, 0x19, R18 ;  /* 0x00000019ff117819 */ /* 0x000fe20000011612 */
[----:B------:R-:W-:Y:S01]  /*0360*/  IMAD.MOV.U32 R20, RZ, RZ, RZ ;  /* 0x000000ffff147224 */ /* 0x000fe200078e00ff */
[----:B------:R-:W-:-:S02]  /*0370*/  SEL R9, R10, RZ, P0 ;  /* 0x000000ff0a097207 */ /* 0x000fc40000000000 */
[----:B------:R-:W-:Y:S02]  /*0380*/  LEA R16, P2, R15, UR6, 0x2 ;  /* 0x000000060f107c11 */ /* 0x000fe4000f8410ff */
[----:B------:R-:W-:Y:S02]  /*0390*/  SHF.R.U32.HI R13, RZ, 0x19, R12 ;  /* 0x00000019ff0d7819 */ /* 0x000fe4000001160c */
[----:B------:R-:W-:Y:S02]  /*03a0*/  LOP3.LUT R17, R17, 0x40, RZ, 0xc0, !PT ;  /* 0x0000004011117812 */ /* 0x000fe400078ec0ff */
[----:B------:R-:W-:Y:S02]  /*03b0*/  LEA R2, P1, R9, UR6, 0x2 ;  /* 0x0000000609027c11 */ /* 0x000fe4000f8210ff */
[----:B------:R-:W-:Y:S02]  /*03c0*/  SHF.L.U64.HI R10, R22, 0x6, R11 ;  /* 0x00000006160a7819 */ /* 0x000fe4000001020b */
[----:B------:R-:W-:-:S02]  /*03d0*/  LOP3.LUT R13, R13, 0x40, RZ, 0xc0, !PT ;  /* 0x000000400d0d7812 */ /* 0x000fc400078ec0ff */
[----:B------:R-:W-:Y:S02]  /*03e0*/  LEA.HI.X R11, R15, UR7, R18, 0x2, P2 ;  /* 0x000000070f0b7c11 */ /* 0x000fe400090f1412 */
[----:B------:R-:W-:Y:S02]  /*03f0*/  IADD3 R16, P4, P3, R8, R16, R17 ;  /* 0x0000001008107210 */ /* 0x000fe40007b9e011 */
[----:B----4-:R-:W-:Y:S02]  /*0400*/  SEL R17, R4, RZ, P0 ;  /* 0x000000ff04117207 */ /* 0x010fe40000000000 */
[----:B------:R-:W-:Y:S02]  /*0410*/  SEL R18, R5, RZ, P0 ;  /* 0x000000ff05127207 */ /* 0x000fe40000000000 */
[----:B------:R-:W-:Y:S02]  /*0420*/  SEL R15, R6, RZ, P0 ;  /* 0x000000ff060f7207 */ /* 0x000fe40000000000 */
[----:B------:R-:W-:-:S02]  /*0430*/  SEL R4, R7, RZ, P0 ;  /* 0x000000ff07047207 */ /* 0x000fc40000000000 */
[----:B------:R-:W-:Y:S02]  /*0440*/  LEA.HI.X R9, R9, UR7, R12, 0x2, P1 ;  /* 0x0000000709097c11 */ /* 0x000fe400088f140c */
[----:B------:R-:W-:Y:S02]  /*0450*/  IADD3 R2, P2, P1, R8, R2, R13 ;  /* 0x0000000208027210 */ /* 0x000fe4000795e00d */
[----:B------:R-:W-:Y:S02]  /*0460*/  SHF.R.U32.HI R13, RZ, 0x19, R18 ;  /* 0x00000019ff0d7819 */ /* 0x000fe40000011612 */
[----:B------:R-:W-:Y:S02]  /*0470*/  LEA R6, P6, R15, UR6, 0x2 ;  /* 0x000000060f067c11 */ /* 0x000fe4000f8c10ff */
[----:B------:R-:W-:Y:S02]  /*0480*/  SHF.R.U32.HI R7, RZ, 0x19, R4 ;  /* 0x00000019ff077819 */ /* 0x000fe40000011604 */
[----:B------:R-:W-:-:S02]  /*0490*/  LEA R12, P5, R17, UR6, 0x2 ;  /* 0x00000006110c7c11 */ /* 0x000fc4000f8a10ff */
[----:B------:R-:W-:Y:S02]  /*04a0*/  LOP3.LUT R13, R13, 0x40, RZ, 0xc0, !PT ;  /* 0x000000400d0d7812 */ /* 0x000fe400078ec0ff */
[----:B------:R-:W-:Y:S02]  /*04b0*/  LEA.HI.X R15, R15, UR7, R4, 0x2, P6 ;  /* 0x000000070f0f7c11 */ /* 0x000fe4000b0f1404 */
[----:B------:R-:W-:Y:S02]  /*04c0*/  LOP3.LUT R7, R7, 0x40, RZ, 0xc0, !PT ;  /* 0x0000004007077812 */ /* 0x000fe400078ec0ff */
[----:B------:R-:W-:Y:S02]  /*04d0*/  LOP3.LUT R4, R3, 0xfffffc00, RZ, 0xc0, !PT ;  /* 0xfffffc0003047812 */ /* 0x000fe400078ec0ff */
[----:B------:R-:W-:Y:S01]  /*04e0*/  LEA.HI.X R5, R17, UR7, R18, 0x2, P5 ;  /* 0x0000000711057c11 */ /* 0x000fe2000a8f1412 */
[----:B------:R-:W-:Y:S01]  /*04f0*/  VIADD R18, R14, 0xffffffc0 ;  /* 0xffffffc00e127836 */ /* 0x000fe20000000000 */
[----:B------:R-:W-:-:S02]  /*0500*/  IADD3 R12, P5, P6, R8, R12, R13 ;  /* 0x0000000c080c7210 */ /* 0x000fc40007ebe00d */
[----:B------:R-:W-:Y:S01]  /*0510*/  IADD3.X R17, R10, R11, RZ, P4, P3 ;  /* 0x0000000b0a117210 */ /* 0x000fe200027e64ff */
[----:B------:R-:W-:Y:S01]  /*0520*/  IMAD.SHL.U32 R29, R18, 0x100, RZ ;  /* 0x00000100121d7824 */ /* 0x000fe200078e00ff */
[----:B------:R-:W-:Y:S01]  /*0530*/  IADD3 R8, P3, P4, R8, R6, R7 ;  /* 0x0000000608087210 */ /* 0x000fe20007c7e007 */
[----:B------:R-:W-:Y:S01]  /*0540*/  IMAD.IADD R7, R23, 0x1, -R4 ;  /* 0x0000000117077824 */ /* 0x000fe200078e0a04 */
[C---:B------:R-:W-:Y:S01]  /*0550*/  IADD3.X R3, R10.reuse, R9, RZ, P2, P1 ;  /* 0x000000090a037210 */ /* 0x040fe200017e24ff */
[C---:B------:R-:W-:Y:S01]  /*0560*/  IMAD.WIDE R16, R29.reuse, 0x4, R16 ;  /* 0x000000041d107825 */ /* 0x040fe200078e0210 */
[C---:B------:R-:W-:Y:S02]  /*0570*/  IADD3.X R13, R10.reuse, R5, RZ, P5, P6 ;  /* 0x000000050a0d7210 */ /* 0x040fe40002fec4ff */
[----:B------:R-:W-:Y:S01]  /*0580*/  IADD3.X R9, R10, R15, RZ, P3, P4 ;  /* 0x0000000f0a097210 */ /* 0x000fe20001fe84ff */
[----:B------:R-:W-:Y:S01]  /*0590*/  IMAD R25, R0, 0x20000, R7 ;  /* 0x0002000000197824 */ /* 0x000fe200078e0207 */
[----:B------:R-:W1:Y:S01]  /*05a0*/  LDC.64 R10, c[0x0][0x240] ;  /* 0x00009000ff0a7b82 */ /* 0x000e620000000a00 */
[----:B------:R-:W-:Y:S01]  /*05b0*/  ISETP.GE.AND P1, PT, R14, 0x40, PT ;  /* 0x000000400e00780c */ /* 0x000fe20003f26270 */
[----:B------:R-:W-:-:S04]  /*05c0*/  IMAD.WIDE R2, R29, 0x4, R2 ;  /* 0x000000041d027825 */ /* 0x000fc800078e0202 */
[C---:B------:R-:W-:Y:S02]  /*05d0*/  IMAD.WIDE R12, R29.reuse, 0x4, R12 ;  /* 0x000000041d0c7825 */ /* 0x040fe400078e020c */
[----:B------:R-:W2:Y:S02]  /*05e0*/  LDC.64 R6, c[0x0][0x218] ;  /* 0x00008600ff067b82 */ /* 0x000ea40000000a00 */
[----:B------:R-:W-:-:S04]  /*05f0*/  IMAD.WIDE R8, R29, 0x4, R8 ;  /* 0x000000041d087825 */ /* 0x000fc800078e0208 */
[----:B------:R-:W-:Y:S02]  /*0600*/  IMAD R29, R0, -0x30000, R23 ;  /* 0xfffd0000001d7824 */ /* 0x000fe400078e0217 */
[----:B------:R-:W3:Y:S01]  /*0610*/  LDC.64 R14, c[0x0][0x210] ;  /* 0x00008400ff0e7b82 */ /* 0x000ee20000000a00 */
[----:B------:R-:W-:Y:S02]  /*0620*/  IMAD R25, R18, 0x400, R25 ;  /* 0x0000040012197824 */ /* 0x000fe400078e0219 */
[----:B------:R-:W-:Y:S02]  /*0630*/  IMAD R29, R0, 0x10000, R29 ;  /* 0x00010000001d7824 */ /* 0x000fe400078e021d */
[----:B------:R-:W-:Y:S02]  /*0640*/  IMAD.MOV.U32 R18, RZ, RZ, RZ ;  /* 0x000000ffff127224 */ /* 0x000fe400078e00ff */
[C---:B------:R-:W-:Y:S01]  /*0650*/  IMAD.WIDE R16, R27.reuse, 0x4, R16 ;  /* 0x000000041b107825 */ /* 0x040fe200078e0210 */
[----:B------:R-:W4:Y:S03]  /*0660*/  LDC.64 R4, c[0x0][0x248] ;  /* 0x00009200ff047b82 */ /* 0x000f260000000a00 */
[----:B------:R-:W-:Y:S01]  /*0670*/  IMAD.MOV.U32 R0, RZ, RZ, RZ ;  /* 0x000000ffff007224 */ /* 0x000fe200078e00ff */
[----:B------:R5:W4:Y:S01]  /*0680*/  @P0 LDG.E.EL R18, desc[UR4][R16.64] ;  /* 0x0000000410120981 */ /* 0x000b22000c2e1900 */
[----:B------:R-:W-:-:S04]  /*0690*/  IMAD.WIDE R12, R27, 0x4, R12 ;  /* 0x000000041b0c7825 */ /* 0x000fc800078e020c */
[----:B------:R-:W-:Y:S01]  /*06a0*/  IMAD.MOV.U32 R22, RZ, RZ, RZ ;  /* 0x000000ffff167224 */ /* 0x000fe200078e00ff */
[----:B------:R-:W4:Y:S01]  /*06b0*/  @P0 LDG.E.EL R0, desc[UR4][R12.64] ;  /* 0x000000040c000981 */ /* 0x000f22000c2e1900 */
[----:B------:R-:W-:-:S04]  /*06c0*/  IMAD.WIDE R2, R27, 0x4, R2 ;  /* 0x000000041b027825 */ /* 0x000fc800078e0202 */
[----:B------:R-:W-:Y:S01]  /*06d0*/  IMAD.WIDE R8, R27, 0x4, R8 ;  /* 0x000000041b087825 */ /* 0x000fe200078e0208 */
[----:B------:R-:W-:Y:S01]  /*06e0*/  CS2R R26, SRZ ;  /* 0x00000000001a7805 */ /* 0x000fe2000001ff00 */
[----:B------:R2:W4:Y:S02]  /*06f0*/  @P0 LDG.E.EL R20, desc[UR4][R2.64] ;  /* 0x0000000402140981 */ /* 0x000524000c2e1900 */
[----:B-1----:R-:W-:Y:S02]  /*0700*/  IMAD.WIDE R10, R19, 0x4, R10 ;  /* 0x00000004130a7825 */ /* 0x002fe400078e020a */
[----:B------:R1:W4:Y:S02]  /*0710*/  @P0 LDG.E.EL R22, desc[UR4][R8.64] ;  /* 0x0000000408160981 */ /* 0x000324000c2e1900 */
[----:B--2---:R-:W-:Y:S02]  /*0720*/  IMAD.WIDE R6, R25, 0x4, R6 ;  /* 0x0000000419067825 */ /* 0x004fe400078e0206 */
[----:B------:R2:W4:Y:S02]  /*0730*/  @P0 LDG.E.EL.64 R26, desc[UR4][R10.64] ;  /* 0x000000040a1a0981 */ /* 0x000524000c2e1b00 */
[----:B---3--:R-:W-:Y:S01]  /*0740*/  IMAD.WIDE R24, R29, 0x4, R14 ;  /* 0x000000041d187825 */ /* 0x008fe200078e020e */
[----:B------:R-:W-:-:S02]  /*0750*/  CS2R R14, SRZ ;  /* 0x00000000000e7805 */ /* 0x000fc4000001ff00 */
[----:B-----5:R-:W-:Y:S01]  /*0760*/  CS2R R16, SRZ ;  /* 0x0000000000107805 */ /* 0x020fe2000001ff00 */
[----:B----4-:R-:W-:Y:S01]  /*0770*/  IMAD.WIDE R4, R21, 0x4, R4 ;  /* 0x0000000415047825 */ /* 0x010fe200078e0204 */
[----:B0-----:R-:W-:Y:S01]  /*0780*/  CS2R R2, SRZ ;  /* 0x0000000000027805 */ /* 0x001fe2000001ff00 */
[----:B-1----:R-:W0:Y:S01]  /*0790*/  LDC.64 R8, c[0x0][0x250] ;  /* 0x00009400ff087b82 */ /* 0x002e220000000a00 */
[----:B------:R1:W3:Y:S04]  /*07a0*/  @P0 LDG.E.64 R14, desc[UR4][R6.64] ;  /* 0x00000004060e0981 */ /* 0x0002e8000c1e1b00 */
[----:B------:R-:W4:Y:S04]  /*07b0*/  @P0 LDG.E.EL R16, desc[UR4][R4.64] ;  /* 0x0000000404100981 */ /* 0x000f28000c2e1900 */
[----:B------:R3:W5:Y:S04]  /*07c0*/  @P0 LDG.E.EL R17, desc[UR4][R4.64] ;  /* 0x0000000404110981 */ /* 0x000768000c2e1900 */
[----:B------:R-:W5:Y:S01]  /*07d0*/  @!P1 LDG.E.64 R2, desc[UR4][R24.64] ;  /* 0x0000000418029981 */ /* 0x000f62000c1e1b00 */
[----:B0-----:R-:W-:Y:S01]  /*07e0*/  IMAD.WIDE R8, R23, 0x4, R8 ;  /* 0x0000000417087825 */ /* 0x001fe200078e0208 */
[----:B--2---:R-:W-:-:S02]  /*07f0*/  SEL R11, R18, RZ, P0 ;  /* 0x000000ff120b7207 */ /* 0x004fc40000000000 */
[----:B------:R-:W-:Y:S02]  /*0800*/  SEL R0, R0, RZ, P0 ;  /* 0x000000ff00007207 */ /* 0x000fe40000000000 */
[----:B------:R-:W-:-:S03]  /*0810*/  SEL R20, R20, RZ, P0 ;  /* 0x000000ff14147207 */ /* 0x000fc60000000000 */
[----:B------:R-:W-:Y:S01]  /*0820*/  FADD R0, -R11, R0 ;  /* 0x000000000b007221 */ /* 0x000fe20000000100 */
[----:B------:R-:W-:Y:S02]  /*0830*/  SEL R22, R22, RZ, P0 ;  /* 0x000000ff16167207 */ /* 0x000fe40000000000 */
[----:B------:R-:W-:-:S03]  /*0840*/  SEL R26, R26, RZ, P0 ;  /* 0x000000ff1a1a7207 */ /* 0x000fc60000000000 */
[----:B-1----:R-:W-:Y:S01]  /*0850*/  FADD R7, -R20, R22 ;  /* 0x0000001614077221 */ /* 0x002fe20000000100 */
[----:B------:R-:W-:Y:S01]  /*0860*/  SEL R27, R27, RZ, P0 ;  /* 0x000000ff1b1b7207 */ /* 0x000fe20000000000 */
[----:B------:R-:W-:-:S04]  /*0870*/  FFMA R26, R0, R26, R11 ;  /* 0x0000001a001a7223 */ /* 0x000fc8000000000b */
[----:B------:R-:W-:Y:S01]  /*0880*/  FFMA R27, R7, R27, R20 ;  /* 0x0000001b071b7223 */ /* 0x000fe20000000014 */
[----:B---3--:R-:W-:Y:S02]  /*0890*/  SEL R5, R14, RZ, P0 ;  /* 0x000000ff0e057207 */ /* 0x008fe40000000000 */
[----:B------:R-:W-:Y:S02]  /*08a0*/  SEL R0, R15, RZ, P0 ;  /* 0x000000ff0f007207 */ /* 0x000fe40000000000 */
[----:B----4-:R-:W-:Y:S01]  /*08b0*/  SEL R16, R16, RZ, P0 ;  /* 0x000000ff10107207 */ /* 0x010fe20000000000 */
[----:B------:R-:W-:Y:S02]  /*08c0*/  FADD R26, -R5, R26 ;  /* 0x0000001a051a7221 */ /* 0x000fe40000000100 */
[----:B------:R-:W-:Y:S01]  /*08d0*/  FADD R27, -R0, R27 ;  /* 0x0000001b001b7221 */ /* 0x000fe20000000100 */
[----:B-----5:R-:W-:Y:S02]  /*08e0*/  SEL R17, R17, RZ, P0 ;  /* 0x000000ff11117207 */ /* 0x020fe40000000000 */
[----:B------:R-:W-:Y:S01]  /*08f0*/  SEL R2, R2, RZ, !P1 ;  /* 0x000000ff02027207 */ /* 0x000fe20004800000 */
[----:B------:R-:W-:Y:S01]  /*0900*/  @P1 FFMA R2, R26, R16, R5 ;  /* 0x000000101a021223 */ /* 0x000fe20000000005 */
[----:B------:R-:W-:Y:S01]  /*0910*/  SEL R3, R3, RZ, !P1 ;  /* 0x000000ff03037207 */ /* 0x000fe20004800000 */
[----:B------:R-:W-:-:S05]  /*0920*/  @P1 FFMA R3, R27, R17, R0 ;  /* 0x000000111b031223 */ /* 0x000fca0000000000 */
[----:B------:R-:W-:Y:S01]  /*0930*/  STG.E.64 desc[UR4][R8.64], R2 ;  /* 0x0000000208007986 */ /* 0x000fe2000c101b04 */
[----:B------:R-:W-:Y:S05]  /*0940*/  EXIT ;  /* 0x000000000000794d */ /* 0x000fea0003800000 */
.L_x_0:
[----:B------:R-:W-:-:S00]  /*0950*/  BRA `(.L_x_0) ;  /* 0xfffffffc00fc7947 */ /* 0x000fc0000383ffff */
[----:B------:R-:W-:-:S00]  /*0960*/  NOP ;  /* 0x0000000000007918 */ /* 0x000fc00000000000 */
        /* <DEDUP_REMOVED lines=9> */
.L_x_1:


//--------------------- .nv.constant0.triton_poi_fused_cat_23 --------------------------
	.section	.nv.constant0.triton_poi_fused_cat_23,"a",@progbits
	.sectionflags	@""
	.align	4
.nv.constant0.triton_poi_fused_cat_23:
	.zero		604
